//
// Generated by NVIDIA NVVM Compiler
//
// Compiler Build ID: CL-36424714
// Cuda compilation tools, release 13.0, V13.0.88
// Based on NVVM 20.0.0
//

.version 9.0
.target sm_100
.address_size 64

	// .globl	_Z19matrix_error_GlobalPKfS0_Pfii

.visible .entry _Z19matrix_error_GlobalPKfS0_Pfii(
	.param .u64 .ptr .align 1 _Z19matrix_error_GlobalPKfS0_Pfii_param_0,
	.param .u64 .ptr .align 1 _Z19matrix_error_GlobalPKfS0_Pfii_param_1,
	.param .u64 .ptr .align 1 _Z19matrix_error_GlobalPKfS0_Pfii_param_2,
	.param .u32 _Z19matrix_error_GlobalPKfS0_Pfii_param_3,
	.param .u32 _Z19matrix_error_GlobalPKfS0_Pfii_param_4
)
{
	.reg .pred 	%p<4>;
	.reg .b32 	%r<14>;
	.reg .b32 	%f<6>;
	.reg .b64 	%rd<10>;

	ld.param.u64 	%rd1, [_Z19matrix_error_GlobalPKfS0_Pfii_param_0];
	ld.param.u64 	%rd2, [_Z19matrix_error_GlobalPKfS0_Pfii_param_1];
	ld.param.u64 	%rd3, [_Z19matrix_error_GlobalPKfS0_Pfii_param_2];
	ld.param.u32 	%r4, [_Z19matrix_error_GlobalPKfS0_Pfii_param_3];
	ld.param.u32 	%r5, [_Z19matrix_error_GlobalPKfS0_Pfii_param_4];
	mov.u32 	%r6, %tid.x;
	mov.u32 	%r7, %ctaid.x;
	mov.u32 	%r8, %ntid.x;
	mad.lo.s32 	%r1, %r7, %r8, %r6;
	mov.u32 	%r9, %tid.y;
	mov.u32 	%r10, %ctaid.y;
	mov.u32 	%r11, %ntid.y;
	mad.lo.s32 	%r12, %r10, %r11, %r9;
	setp.ge.s32 	%p1, %r1, %r4;
	setp.ge.s32 	%p2, %r12, %r5;
	or.pred  	%p3, %p1, %p2;
	@%p3 bra 	$L__BB0_2;
	cvta.to.global.u64 	%rd4, %rd1;
	cvta.to.global.u64 	%rd5, %rd2;
	cvta.to.global.u64 	%rd6, %rd3;
	mad.lo.s32 	%r13, %r5, %r1, %r12;
	mul.wide.s32 	%rd7, %r13, 4;
	add.s64 	%rd8, %rd4, %rd7;
	ld.global.f32 	%f1, [%rd8];
	add.s64 	%rd9, %rd5, %rd7;
	ld.global.f32 	%f2, [%rd9];
	sub.f32 	%f3, %f1, %f2;
	mul.f32 	%f4, %f3, %f3;
	atom.global.add.f32 	%f5, [%rd6], %f4;
$L__BB0_2:
	ret;

}


// ===== COMPILED SASS (sm_100) =====

	.target	sm_100

	.elftype	@"ET_EXEC"


//--------------------- .note.nv.tkinfo           --------------------------
	.section	.note.nv.tkinfo,"",@"SHT_NOTE"
	.sectionflags	@"SHF_NOTE_NV_TKINFO"
	.tkinfo
        /*0018*/ 	.word	0x00000002
        /*0030*/ 	.string	""
        /*0030*/ 	.string	"ptxas"
        /*0030*/ 	.string	"Cuda compilation tools, release 13.0, V13.0.88"
        /*0030*/ 	.string	"Build cuda_13.0.r13.0/compiler.36424714_0"
        /*0030*/ 	.string	"-arch sm_100 -m 64 "



//--------------------- .note.nv.cuinfo           --------------------------
	.section	.note.nv.cuinfo,"",@"SHT_NOTE"
	.sectionflags	@"SHF_NOTE_NV_CUINFO"
        /*0018*/ 	.short	0x0002
        /*001a*/ 	.short	0x0064
        /*001c*/ 	.short	0x0082
	.zero		2


//--------------------- .nv.info                  --------------------------
	.section	.nv.info,"",@"SHT_CUDA_INFO"
	.align	4


	//----- nvinfo : EIATTR_REGCOUNT
	.align		4
        /*0000*/ 	.byte	0x04, 0x2f
        /*0002*/ 	.short	(.L_1 - .L_0)
	.align		4
.L_0:
        /*0004*/ 	.word	index@(_Z19matrix_error_GlobalPKfS0_Pfii)
        /*0008*/ 	.word	0x0000000c


	//----- nvinfo : EIATTR_FRAME_SIZE
	.align		4
.L_1:
        /*000c*/ 	.byte	0x04, 0x11
        /*000e*/ 	.short	(.L_3 - .L_2)
	.align		4
.L_2:
        /*0010*/ 	.word	index@(_Z19matrix_error_GlobalPKfS0_Pfii)
        /*0014*/ 	.word	0x00000000


	//----- nvinfo : EIATTR_MIN_STACK_SIZE
	.align		4
.L_3:
        /*0018*/ 	.byte	0x04, 0x12
        /*001a*/ 	.short	(.L_5 - .L_4)
	.align		4
.L_4:
        /*001c*/ 	.word	index@(_Z19matrix_error_GlobalPKfS0_Pfii)
        /*0020*/ 	.word	0x00000000
.L_5:


//--------------------- .nv.compat                --------------------------
	.section	.nv.compat,"",@"SHT_CUDA_COMPAT_INFO"
	.align	4
        /*0000*/ 	.byte	0x02, 0x09, 0x00, 0x00, 0x02, 0x02, 0x01, 0x00, 0x02, 0x05, 0x05, 0x00, 0x03, 0x07, 0x01, 0x01
        /*0010*/ 	.byte	0x02, 0x03, 0x00, 0x00, 0x02, 0x06, 0x01, 0x00, 0x04, 0x0b, 0x08, 0x00, 0x09, 0x00, 0x00, 0x00
        /*0020*/ 	.byte	0x00, 0x00, 0x00, 0x00


//--------------------- .nv.info._Z19matrix_error_GlobalPKfS0_Pfii --------------------------
	.section	.nv.info._Z19matrix_error_GlobalPKfS0_Pfii,"",@"SHT_CUDA_INFO"
	.sectionflags	@""
	.align	4


	//----- nvinfo : EIATTR_CUDA_API_VERSION
	.align		4
        /*0000*/ 	.byte	0x04, 0x37
        /*0002*/ 	.short	(.L_7 - .L_6)
.L_6:
        /*0004*/ 	.word	0x00000082


	//----- nvinfo : EIATTR_KPARAM_INFO
	.align		4
.L_7:
        /*0008*/ 	.byte	0x04, 0x17
        /*000a*/ 	.short	(.L_9 - .L_8)
.L_8:
        /*000c*/ 	.word	0x00000000
        /*0010*/ 	.short	0x0004
        /*0012*/ 	.short	0x001c
        /*0014*/ 	.byte	0x00, 0xf0, 0x11, 0x00


	//----- nvinfo : EIATTR_KPARAM_INFO
	.align		4
.L_9:
        /*0018*/ 	.byte	0x04, 0x17
        /*001a*/ 	.short	(.L_11 - .L_10)
.L_10:
        /*001c*/ 	.word	0x00000000
        /*0020*/ 	.short	0x0003
        /*0022*/ 	.short	0x0018
        /*0024*/ 	.byte	0x00, 0xf0, 0x11, 0x00


	//----- nvinfo : EIATTR_KPARAM_INFO
	.align		4
.L_11:
        /*0028*/ 	.byte	0x04, 0x17
        /*002a*/ 	.short	(.L_13 - .L_12)
.L_12:
        /*002c*/ 	.word	0x00000000
        /*0030*/ 	.short	0x0002
        /*0032*/ 	.short	0x0010
        /*0034*/ 	.byte	0x00, 0xf5, 0x21, 0x00


	//----- nvinfo : EIATTR_KPARAM_INFO
	.align		4
.L_13:
        /*0038*/ 	.byte	0x04, 0x17
        /*003a*/ 	.short	(.L_15 - .L_14)
.L_14:
        /*003c*/ 	.word	0x00000000
        /*0040*/ 	.short	0x0001
        /*0042*/ 	.short	0x0008
        /*0044*/ 	.byte	0x00, 0xf5, 0x21, 0x00


	//----- nvinfo : EIATTR_KPARAM_INFO
	.align		4
.L_15:
        /*0048*/ 	.byte	0x04, 0x17
        /*004a*/ 	.short	(.L_17 - .L_16)
.L_16:
        /*004c*/ 	.word	0x00000000
        /*0050*/ 	.short	0x0000
        /*0052*/ 	.short	0x0000
        /*0054*/ 	.byte	0x00, 0xf5, 0x21, 0x00


	//----- nvinfo : EIATTR_SPARSE_MMA_MASK
	.align		4
.L_17:
        /*0058*/ 	.byte	0x03, 0x50
        /*005a*/ 	.short	0x0000


	//----- nvinfo : EIATTR_MAXREG_COUNT
	.align		4
        /*005c*/ 	.byte	0x03, 0x1b
        /*005e*/ 	.short	0x00ff


	//----- nvinfo : EIATTR_MERCURY_ISA_VERSION
	.align		4
        /*0060*/ 	.byte	0x03, 0x5f
        /*0062*/ 	.short	0x0101


	//----- nvinfo : EIATTR_VRC_CTA_INIT_COUNT
	.align		4
        /*0064*/ 	.byte	0x02, 0x4a
	.zero		1
	.zero		1


	//----- nvinfo : EIATTR_EXIT_INSTR_OFFSETS
	.align		4
        /*0068*/ 	.byte	0x04, 0x1c
        /*006a*/ 	.short	(.L_19 - .L_18)


	//   ....[0]....
.L_18:
        /*006c*/ 	.word	0x000000c0


	//   ....[1]....
        /*0070*/ 	.word	0x00000190


	//----- nvinfo : EIATTR_CBANK_PARAM_SIZE
	.align		4
.L_19:
        /*0074*/ 	.byte	0x03, 0x19
        /*0076*/ 	.short	0x0020


	//----- nvinfo : EIATTR_PARAM_CBANK
	.align		4
        /*0078*/ 	.byte	0x04, 0x0a
        /*007a*/ 	.short	(.L_21 - .L_20)
	.align		4
.L_20:
        /*007c*/ 	.word	index@(.nv.constant0._Z19matrix_error_GlobalPKfS0_Pfii)
        /*0080*/ 	.short	0x0380
        /*0082*/ 	.short	0x0020


	//----- nvinfo : EIATTR_SW_WAR
	.align		4
.L_21:
        /*0084*/ 	.byte	0x04, 0x36
        /*0086*/ 	.short	(.L_23 - .L_22)
.L_22:
        /*0088*/ 	.word	0x00000008
.L_23:


//--------------------- .nv.callgraph             --------------------------
	.section	.nv.callgraph,"",@"SHT_CUDA_CALLGRAPH"
	.align	4
	.sectionentsize	8
	.align		4
        /*0000*/ 	.word	0x00000000
	.align		4
        /*0004*/ 	.word	0xffffffff
	.align		4
        /*0008*/ 	.word	0x00000000
	.align		4
        /*000c*/ 	.word	0xfffffffe
	.align		4
        /*0010*/ 	.word	0x00000000
	.align		4
        /*0014*/ 	.word	0xfffffffd
	.align		4
        /*0018*/ 	.word	0x00000000
	.align		4
        /*001c*/ 	.word	0xfffffffc


//--------------------- .text._Z19matrix_error_GlobalPKfS0_Pfii --------------------------
	.section	.text._Z19matrix_error_GlobalPKfS0_Pfii,"ax",@progbits
	.align	128
        .global         _Z19matrix_error_GlobalPKfS0_Pfii
        .type           _Z19matrix_error_GlobalPKfS0_Pfii,@function
        .size           _Z19matrix_error_GlobalPKfS0_Pfii,(.L_x_1 - _Z19matrix_error_GlobalPKfS0_Pfii)
        .other          _Z19matrix_error_GlobalPKfS0_Pfii,@"STO_CUDA_ENTRY STV_DEFAULT"
_Z19matrix_error_GlobalPKfS0_Pfii:
.text._Z19matrix_error_GlobalPKfS0_Pfii:
[----:B------:R-:W-:Y:S01]  /*0000*/  LDC R1, c[0x0][0x37c] ;  /* 0x0000df00ff017b82 */ /* 0x000fe20000000800 */
[----:B------:R-:W0:Y:S07]  /*0010*/  S2R R7, SR_TID.Y ;  /* 0x0000000000077919 */ /* 0x000e2e0000002200 */
[----:B------:R-:W1:Y:S01]  /*0020*/  LDC R3, c[0x0][0x360] ;  /* 0x0000d800ff037b82 */ /* 0x000e620000000800 */
[----:B------:R-:W2:Y:S01]  /*0030*/  LDCU.64 UR6, c[0x0][0x398] ;  /* 0x00007300ff0677ac */ /* 0x000ea20008000a00 */
[----:B------:R-:W1:Y:S06]  /*0040*/  S2R R0, SR_TID.X ;  /* 0x0000000000007919 */ /* 0x000e6c0000002100 */
[----:B------:R-:W0:Y:S08]  /*0050*/  S2UR UR5, SR_CTAID.Y ;  /* 0x00000000000579c3 */ /* 0x000e300000002600 */
[----:B------:R-:W0:Y:S08]  /*0060*/  LDC R2, c[0x0][0x364] ;  /* 0x0000d900ff027b82 */ /* 0x000e300000000800 */
[----:B------:R-:W1:Y:S01]  /*0070*/  S2UR UR4, SR_CTAID.X ;  /* 0x00000000000479c3 */ /* 0x000e620000002500 */
[----:B0-----:R-:W-:-:S05]  /*0080*/  IMAD R7, R2, UR5, R7 ;  /* 0x0000000502077c24 */ /* 0x001fca000f8e0207 */
[----:B--2---:R-:W-:Y:S01]  /*0090*/  ISETP.GE.AND P0, PT, R7, UR7, PT ;  /* 0x0000000707007c0c */ /* 0x004fe2000bf06270 */
[----:B-1----:R-:W-:-:S05]  /*00a0*/  IMAD R0, R3, UR4, R0 ;  /* 0x0000000403007c24 */ /* 0x002fca000f8e0200 */
[----:B------:R-:W-:-:S13]  /*00b0*/  ISETP.GE.OR P0, PT, R0, UR6, P0 ;  /* 0x0000000600007c0c */ /* 0x000fda0008706670 */
[----:B------:R-:W-:Y:S05]  /*00c0*/  @P0 EXIT ;  /* 0x000000000000094d */ /* 0x000fea0003800000 */
[----:B------:R-:W0:Y:S01]  /*00d0*/  LDC.64 R2, c[0x0][0x380] ;  /* 0x0000e000ff027b82 */ /* 0x000e220000000a00 */
[----:B------:R-:W1:Y:S01]  /*00e0*/  LDCU.64 UR4, c[0x0][0x358] ;  /* 0x00006b00ff0477ac */ /* 0x000e620008000a00 */
[----:B------:R-:W-:-:S06]  /*00f0*/  IMAD R7, R0, UR7, R7 ;  /* 0x0000000700077c24 */ /* 0x000fcc000f8e0207 */
[----:B------:R-:W2:Y:S01]  /*0100*/  LDC.64 R4, c[0x0][0x388] ;  /* 0x0000e200ff047b82 */ /* 0x000ea20000000a00 */
[----:B0-----:R-:W-:-:S06]  /*0110*/  IMAD.WIDE R2, R7, 0x4, R2 ;  /* 0x0000000407027825 */ /* 0x001fcc00078e0202 */
[----:B-1----:R-:W3:Y:S01]  /*0120*/  LDG.E R2, desc[UR4][R2.64] ;  /* 0x0000000402027981 */ /* 0x002ee2000c1e1900 */
[----:B--2---:R-:W-:-:S06]  /*0130*/  IMAD.WIDE R4, R7, 0x4, R4 ;  /* 0x0000000407047825 */ /* 0x004fcc00078e0204 */
[----:B------:R-:W3:Y:S01]  /*0140*/  LDG.E R5, desc[UR4][R4.64] ;  /* 0x0000000404057981 */ /* 0x000ee2000c1e1900 */
[----:B------:R-:W0:Y:S01]  /*0150*/  LDC.64 R6, c[0x0][0x390] ;  /* 0x0000e400ff067b82 */ /* 0x000e220000000a00 */
[----:B---3--:R-:W-:-:S04]  /*0160*/  FADD R0, R2, -R5 ;  /* 0x8000000502007221 */ /* 0x008fc80000000000 */
[----:B------:R-:W-:-:S05]  /*0170*/  FMUL R9, R0, R0 ;  /* 0x0000000000097220 */ /* 0x000fca0000400000 */
[----:B0-----:R-:W-:Y:S01]  /*0180*/  REDG.E.ADD.F32.FTZ.RN.STRONG.GPU desc[UR4][R6.64], R9 ;  /* 0x00000009060079a6 */ /* 0x001fe2000c12f304 */
[----:B------:R-:W-:Y:S05]  /*0190*/  EXIT ;  /* 0x000000000000794d */ /* 0x000fea0003800000 */
.L_x_0:
[----:B------:R-:W-:-:S00]  /*01a0*/  BRA `(.L_x_0) ;  /* 0xfffffffc00fc7947 */ /* 0x000fc0000383ffff */
[----:B------:R-:W-:-:S00]  /*01b0*/  NOP ;  /* 0x0000000000007918 */ /* 0x000fc00000000000 */
        /* <DEDUP_REMOVED lines=12> */
.L_x_1:


//--------------------- .nv.shared.reserved.0     --------------------------
	.section	.nv.shared.reserved.0,"aw",@nobits
	.weak		__nv_reservedSMEM_offset_0_alias
	.size		__nv_reservedSMEM_offset_0_alias, 0, 64
	.other		__nv_reservedSMEM_offset_0_alias,@"STO_CUDA_RESERVED_SHARED STV_DEFAULT"
__nv_reservedSMEM_offset_0_alias:
	.zero		0
	.zero		64


//--------------------- .nv.constant0._Z19matrix_error_GlobalPKfS0_Pfii --------------------------
	.section	.nv.constant0._Z19matrix_error_GlobalPKfS0_Pfii,"a",@progbits
	.sectionflags	@""
	.align	4
.nv.constant0._Z19matrix_error_GlobalPKfS0_Pfii:
	.zero		928


//--------------------- SYMBOLS --------------------------

	.type		.nv.reservedSmem.offset0,@object
	.size		.nv.reservedSmem.offset0,0x4
